//
// Generated by NVIDIA NVVM Compiler
//
// Compiler Build ID: CL-36424714
// Cuda compilation tools, release 13.0, V13.0.88
// Based on NVVM 20.0.0
//

.version 9.0
.target sm_100
.address_size 64

	// .globl	_Z4convPfS_S_iiii

.visible .entry _Z4convPfS_S_iiii(
	.param .u64 .ptr .align 1 _Z4convPfS_S_iiii_param_0,
	.param .u64 .ptr .align 1 _Z4convPfS_S_iiii_param_1,
	.param .u64 .ptr .align 1 _Z4convPfS_S_iiii_param_2,
	.param .u32 _Z4convPfS_S_iiii_param_3,
	.param .u32 _Z4convPfS_S_iiii_param_4,
	.param .u32 _Z4convPfS_S_iiii_param_5,
	.param .u32 _Z4convPfS_S_iiii_param_6
)
{
	.reg .pred 	%p<11>;
	.reg .b32 	%r<61>;
	.reg .b32 	%f<110>;
	.reg .b64 	%rd<26>;

	ld.param.u64 	%rd6, [_Z4convPfS_S_iiii_param_1];
	ld.param.u64 	%rd7, [_Z4convPfS_S_iiii_param_2];
	ld.param.u32 	%r30, [_Z4convPfS_S_iiii_param_3];
	ld.param.u32 	%r33, [_Z4convPfS_S_iiii_param_4];
	ld.param.u32 	%r31, [_Z4convPfS_S_iiii_param_5];
	ld.param.u32 	%r32, [_Z4convPfS_S_iiii_param_6];
	cvta.to.global.u64 	%rd1, %rd7;
	cvta.to.global.u64 	%rd2, %rd6;
	mov.u32 	%r34, %ctaid.y;
	mov.u32 	%r35, %ntid.y;
	mov.u32 	%r36, %tid.y;
	mad.lo.s32 	%r1, %r34, %r35, %r36;
	mov.u32 	%r37, %ctaid.x;
	mov.u32 	%r38, %ntid.x;
	mov.u32 	%r39, %tid.x;
	mad.lo.s32 	%r2, %r37, %r38, %r39;
	shl.b32 	%r3, %r32, 1;
	setp.ge.s32 	%p1, %r1, %r33;
	setp.ge.s32 	%p2, %r2, %r30;
	or.pred  	%p3, %p2, %p1;
	@%p3 bra 	$L__BB0_14;
	neg.s32 	%r4, %r32;
	setp.lt.s32 	%p4, %r32, 0;
	mov.f32 	%f105, 0f00000000;
	@%p4 bra 	$L__BB0_13;
	add.s32 	%r5, %r32, %r1;
	add.s32 	%r6, %r32, %r2;
	and.b32  	%r7, %r32, 1;
	add.s32 	%r8, %r3, %r30;
	mov.f32 	%f105, 0f00000000;
	mov.u32 	%r53, %r4;
$L__BB0_3:
	setp.lt.u32 	%p5, %r3, 15;
	add.s32 	%r40, %r5, %r53;
	mul.lo.s32 	%r10, %r40, %r8;
	add.s32 	%r11, %r6, %r10;
	add.s32 	%r41, %r53, %r32;
	mul.lo.s32 	%r54, %r41, %r31;
	add.s32 	%r13, %r54, %r32;
	mov.u32 	%r58, %r4;
	@%p5 bra 	$L__BB0_6;
	add.s32 	%r42, %r3, 1;
	and.b32  	%r43, %r42, -16;
	neg.s32 	%r56, %r43;
	add.s32 	%r55, %r2, %r10;
	mov.u32 	%r58, %r4;
$L__BB0_5:
	.pragma "nounroll";
	mul.wide.s32 	%rd8, %r55, 4;
	add.s64 	%rd9, %rd2, %rd8;
	ld.global.f32 	%f15, [%rd9];
	mul.wide.s32 	%rd10, %r54, 4;
	add.s64 	%rd11, %rd1, %rd10;
	ld.global.f32 	%f16, [%rd11];
	fma.rn.f32 	%f17, %f15, %f16, %f105;
	ld.global.f32 	%f18, [%rd9+4];
	ld.global.f32 	%f19, [%rd11+4];
	fma.rn.f32 	%f20, %f18, %f19, %f17;
	ld.global.f32 	%f21, [%rd9+8];
	ld.global.f32 	%f22, [%rd11+8];
	fma.rn.f32 	%f23, %f21, %f22, %f20;
	ld.global.f32 	%f24, [%rd9+12];
	ld.global.f32 	%f25, [%rd11+12];
	fma.rn.f32 	%f26, %f24, %f25, %f23;
	ld.global.f32 	%f27, [%rd9+16];
	ld.global.f32 	%f28, [%rd11+16];
	fma.rn.f32 	%f29, %f27, %f28, %f26;
	ld.global.f32 	%f30, [%rd9+20];
	ld.global.f32 	%f31, [%rd11+20];
	fma.rn.f32 	%f32, %f30, %f31, %f29;
	ld.global.f32 	%f33, [%rd9+24];
	ld.global.f32 	%f34, [%rd11+24];
	fma.rn.f32 	%f35, %f33, %f34, %f32;
	ld.global.f32 	%f36, [%rd9+28];
	ld.global.f32 	%f37, [%rd11+28];
	fma.rn.f32 	%f38, %f36, %f37, %f35;
	ld.global.f32 	%f39, [%rd9+32];
	ld.global.f32 	%f40, [%rd11+32];
	fma.rn.f32 	%f41, %f39, %f40, %f38;
	ld.global.f32 	%f42, [%rd9+36];
	ld.global.f32 	%f43, [%rd11+36];
	fma.rn.f32 	%f44, %f42, %f43, %f41;
	ld.global.f32 	%f45, [%rd9+40];
	ld.global.f32 	%f46, [%rd11+40];
	fma.rn.f32 	%f47, %f45, %f46, %f44;
	ld.global.f32 	%f48, [%rd9+44];
	ld.global.f32 	%f49, [%rd11+44];
	fma.rn.f32 	%f50, %f48, %f49, %f47;
	ld.global.f32 	%f51, [%rd9+48];
	ld.global.f32 	%f52, [%rd11+48];
	fma.rn.f32 	%f53, %f51, %f52, %f50;
	ld.global.f32 	%f54, [%rd9+52];
	ld.global.f32 	%f55, [%rd11+52];
	fma.rn.f32 	%f56, %f54, %f55, %f53;
	ld.global.f32 	%f57, [%rd9+56];
	ld.global.f32 	%f58, [%rd11+56];
	fma.rn.f32 	%f59, %f57, %f58, %f56;
	ld.global.f32 	%f60, [%rd9+60];
	ld.global.f32 	%f61, [%rd11+60];
	fma.rn.f32 	%f105, %f60, %f61, %f59;
	add.s32 	%r58, %r58, 16;
	add.s32 	%r56, %r56, 16;
	add.s32 	%r55, %r55, 16;
	add.s32 	%r54, %r54, 16;
	setp.ne.s32 	%p6, %r56, 0;
	@%p6 bra 	$L__BB0_5;
$L__BB0_6:
	and.b32  	%r44, %r3, 14;
	setp.lt.u32 	%p7, %r44, 7;
	@%p7 bra 	$L__BB0_8;
	add.s32 	%r45, %r11, %r58;
	mul.wide.s32 	%rd12, %r45, 4;
	add.s64 	%rd13, %rd2, %rd12;
	ld.global.f32 	%f62, [%rd13];
	add.s32 	%r46, %r13, %r58;
	mul.wide.s32 	%rd14, %r46, 4;
	add.s64 	%rd15, %rd1, %rd14;
	ld.global.f32 	%f63, [%rd15];
	fma.rn.f32 	%f64, %f62, %f63, %f105;
	ld.global.f32 	%f65, [%rd13+4];
	ld.global.f32 	%f66, [%rd15+4];
	fma.rn.f32 	%f67, %f65, %f66, %f64;
	ld.global.f32 	%f68, [%rd13+8];
	ld.global.f32 	%f69, [%rd15+8];
	fma.rn.f32 	%f70, %f68, %f69, %f67;
	ld.global.f32 	%f71, [%rd13+12];
	ld.global.f32 	%f72, [%rd15+12];
	fma.rn.f32 	%f73, %f71, %f72, %f70;
	ld.global.f32 	%f74, [%rd13+16];
	ld.global.f32 	%f75, [%rd15+16];
	fma.rn.f32 	%f76, %f74, %f75, %f73;
	ld.global.f32 	%f77, [%rd13+20];
	ld.global.f32 	%f78, [%rd15+20];
	fma.rn.f32 	%f79, %f77, %f78, %f76;
	ld.global.f32 	%f80, [%rd13+24];
	ld.global.f32 	%f81, [%rd15+24];
	fma.rn.f32 	%f82, %f80, %f81, %f79;
	ld.global.f32 	%f83, [%rd13+28];
	ld.global.f32 	%f84, [%rd15+28];
	fma.rn.f32 	%f105, %f83, %f84, %f82;
	add.s32 	%r58, %r58, 8;
$L__BB0_8:
	and.b32  	%r47, %r3, 6;
	setp.lt.u32 	%p8, %r47, 3;
	@%p8 bra 	$L__BB0_10;
	add.s32 	%r48, %r11, %r58;
	mul.wide.s32 	%rd16, %r48, 4;
	add.s64 	%rd17, %rd2, %rd16;
	ld.global.f32 	%f85, [%rd17];
	add.s32 	%r49, %r13, %r58;
	mul.wide.s32 	%rd18, %r49, 4;
	add.s64 	%rd19, %rd1, %rd18;
	ld.global.f32 	%f86, [%rd19];
	fma.rn.f32 	%f87, %f85, %f86, %f105;
	ld.global.f32 	%f88, [%rd17+4];
	ld.global.f32 	%f89, [%rd19+4];
	fma.rn.f32 	%f90, %f88, %f89, %f87;
	ld.global.f32 	%f91, [%rd17+8];
	ld.global.f32 	%f92, [%rd19+8];
	fma.rn.f32 	%f93, %f91, %f92, %f90;
	ld.global.f32 	%f94, [%rd17+12];
	ld.global.f32 	%f95, [%rd19+12];
	fma.rn.f32 	%f105, %f94, %f95, %f93;
	add.s32 	%r58, %r58, 4;
$L__BB0_10:
	setp.eq.s32 	%p9, %r7, 0;
	add.s32 	%r50, %r11, %r58;
	mul.wide.s32 	%rd20, %r50, 4;
	add.s64 	%rd3, %rd2, %rd20;
	ld.global.f32 	%f96, [%rd3];
	add.s32 	%r51, %r13, %r58;
	mul.wide.s32 	%rd21, %r51, 4;
	add.s64 	%rd4, %rd1, %rd21;
	ld.global.f32 	%f97, [%rd4];
	fma.rn.f32 	%f105, %f96, %f97, %f105;
	@%p9 bra 	$L__BB0_12;
	ld.global.f32 	%f98, [%rd3+4];
	ld.global.f32 	%f99, [%rd4+4];
	fma.rn.f32 	%f100, %f98, %f99, %f105;
	ld.global.f32 	%f101, [%rd3+8];
	ld.global.f32 	%f102, [%rd4+8];
	fma.rn.f32 	%f105, %f101, %f102, %f100;
$L__BB0_12:
	add.s32 	%r29, %r53, 1;
	setp.ne.s32 	%p10, %r53, %r32;
	mov.u32 	%r53, %r29;
	@%p10 bra 	$L__BB0_3;
$L__BB0_13:
	ld.param.u64 	%rd25, [_Z4convPfS_S_iiii_param_0];
	mad.lo.s32 	%r52, %r30, %r1, %r2;
	cvta.to.global.u64 	%rd22, %rd25;
	mul.wide.s32 	%rd23, %r52, 4;
	add.s64 	%rd24, %rd22, %rd23;
	st.global.f32 	[%rd24], %f105;
$L__BB0_14:
	ret;

}


// ===== COMPILED SASS (sm_100) =====

	.target	sm_100

	.elftype	@"ET_EXEC"


//--------------------- .note.nv.tkinfo           --------------------------
	.section	.note.nv.tkinfo,"",@"SHT_NOTE"
	.sectionflags	@"SHF_NOTE_NV_TKINFO"
	.tkinfo
        /*0018*/ 	.word	0x00000002
        /*0030*/ 	.string	""
        /*0030*/ 	.string	"ptxas"
        /*0030*/ 	.string	"Cuda compilation tools, release 13.0, V13.0.88"
        /*0030*/ 	.string	"Build cuda_13.0.r13.0/compiler.36424714_0"
        /*0030*/ 	.string	"-arch sm_100 -m 64 "



//--------------------- .note.nv.cuinfo           --------------------------
	.section	.note.nv.cuinfo,"",@"SHT_NOTE"
	.sectionflags	@"SHF_NOTE_NV_CUINFO"
        /*0018*/ 	.short	0x0002
        /*001a*/ 	.short	0x0064
        /*001c*/ 	.short	0x0082
	.zero		2


//--------------------- .nv.info                  --------------------------
	.section	.nv.info,"",@"SHT_CUDA_INFO"
	.align	4


	//----- nvinfo : EIATTR_REGCOUNT
	.align		4
        /*0000*/ 	.byte	0x04, 0x2f
        /*0002*/ 	.short	(.L_1 - .L_0)
	.align		4
.L_0:
        /*0004*/ 	.word	index@(_Z4convPfS_S_iiii)
        /*0008*/ 	.word	0x00000020


	//----- nvinfo : EIATTR_FRAME_SIZE
	.align		4
.L_1:
        /*000c*/ 	.byte	0x04, 0x11
        /*000e*/ 	.short	(.L_3 - .L_2)
	.align		4
.L_2:
        /*0010*/ 	.word	index@(_Z4convPfS_S_iiii)
        /*0014*/ 	.word	0x00000000


	//----- nvinfo : EIATTR_MIN_STACK_SIZE
	.align		4
.L_3:
        /*0018*/ 	.byte	0x04, 0x12
        /*001a*/ 	.short	(.L_5 - .L_4)
	.align		4
.L_4:
        /*001c*/ 	.word	index@(_Z4convPfS_S_iiii)
        /*0020*/ 	.word	0x00000000
.L_5:


//--------------------- .nv.compat                --------------------------
	.section	.nv.compat,"",@"SHT_CUDA_COMPAT_INFO"
	.align	4
        /*0000*/ 	.byte	0x02, 0x09, 0x00, 0x00, 0x02, 0x02, 0x01, 0x00, 0x02, 0x05, 0x05, 0x00, 0x03, 0x07, 0x01, 0x01
        /*0010*/ 	.byte	0x02, 0x03, 0x00, 0x00, 0x02, 0x06, 0x01, 0x00, 0x04, 0x0b, 0x08, 0x00, 0x09, 0x00, 0x00, 0x00
        /*0020*/ 	.byte	0x00, 0x00, 0x00, 0x00


//--------------------- .nv.info._Z4convPfS_S_iiii --------------------------
	.section	.nv.info._Z4convPfS_S_iiii,"",@"SHT_CUDA_INFO"
	.sectionflags	@""
	.align	4


	//----- nvinfo : EIATTR_CUDA_API_VERSION
	.align		4
        /*0000*/ 	.byte	0x04, 0x37
        /*0002*/ 	.short	(.L_7 - .L_6)
.L_6:
        /*0004*/ 	.word	0x00000082


	//----- nvinfo : EIATTR_KPARAM_INFO
	.align		4
.L_7:
        /*0008*/ 	.byte	0x04, 0x17
        /*000a*/ 	.short	(.L_9 - .L_8)
.L_8:
        /*000c*/ 	.word	0x00000000
        /*0010*/ 	.short	0x0006
        /*0012*/ 	.short	0x0024
        /*0014*/ 	.byte	0x00, 0xf0, 0x11, 0x00


	//----- nvinfo : EIATTR_KPARAM_INFO
	.align		4
.L_9:
        /*0018*/ 	.byte	0x04, 0x17
        /*001a*/ 	.short	(.L_11 - .L_10)
.L_10:
        /*001c*/ 	.word	0x00000000
        /*0020*/ 	.short	0x0005
        /*0022*/ 	.short	0x0020
        /*0024*/ 	.byte	0x00, 0xf0, 0x11, 0x00


	//----- nvinfo : EIATTR_KPARAM_INFO
	.align		4
.L_11:
        /*0028*/ 	.byte	0x04, 0x17
        /*002a*/ 	.short	(.L_13 - .L_12)
.L_12:
        /*002c*/ 	.word	0x00000000
        /*0030*/ 	.short	0x0004
        /*0032*/ 	.short	0x001c
        /*0034*/ 	.byte	0x00, 0xf0, 0x11, 0x00


	//----- nvinfo : EIATTR_KPARAM_INFO
	.align		4
.L_13:
        /*0038*/ 	.byte	0x04, 0x17
        /*003a*/ 	.short	(.L_15 - .L_14)
.L_14:
        /*003c*/ 	.word	0x00000000
        /*0040*/ 	.short	0x0003
        /*0042*/ 	.short	0x0018
        /*0044*/ 	.byte	0x00, 0xf0, 0x11, 0x00


	//----- nvinfo : EIATTR_KPARAM_INFO
	.align		4
.L_15:
        /*0048*/ 	.byte	0x04, 0x17
        /*004a*/ 	.short	(.L_17 - .L_16)
.L_16:
        /*004c*/ 	.word	0x00000000
        /*0050*/ 	.short	0x0002
        /*0052*/ 	.short	0x0010
        /*0054*/ 	.byte	0x00, 0xf5, 0x21, 0x00


	//----- nvinfo : EIATTR_KPARAM_INFO
	.align		4
.L_17:
        /*0058*/ 	.byte	0x04, 0x17
        /*005a*/ 	.short	(.L_19 - .L_18)
.L_18:
        /*005c*/ 	.word	0x00000000
        /*0060*/ 	.short	0x0001
        /*0062*/ 	.short	0x0008
        /*0064*/ 	.byte	0x00, 0xf5, 0x21, 0x00


	//----- nvinfo : EIATTR_KPARAM_INFO
	.align		4
.L_19:
        /*0068*/ 	.byte	0x04, 0x17
        /*006a*/ 	.short	(.L_21 - .L_20)
.L_20:
        /*006c*/ 	.word	0x00000000
        /*0070*/ 	.short	0x0000
        /*0072*/ 	.short	0x0000
        /*0074*/ 	.byte	0x00, 0xf5, 0x21, 0x00


	//----- nvinfo : EIATTR_SPARSE_MMA_MASK
	.align		4
.L_21:
        /*0078*/ 	.byte	0x03, 0x50
        /*007a*/ 	.short	0x0000


	//----- nvinfo : EIATTR_MAXREG_COUNT
	.align		4
        /*007c*/ 	.byte	0x03, 0x1b
        /*007e*/ 	.short	0x00ff


	//----- nvinfo : EIATTR_MERCURY_ISA_VERSION
	.align		4
        /*0080*/ 	.byte	0x03, 0x5f
        /*0082*/ 	.short	0x0101


	//----- nvinfo : EIATTR_VRC_CTA_INIT_COUNT
	.align		4
        /*0084*/ 	.byte	0x02, 0x4a
	.zero		1
	.zero		1


	//----- nvinfo : EIATTR_EXIT_INSTR_OFFSETS
	.align		4
        /*0088*/ 	.byte	0x04, 0x1c
        /*008a*/ 	.short	(.L_23 - .L_22)


	//   ....[0]....
.L_22:
        /*008c*/ 	.word	0x000000c0


	//   ....[1]....
        /*0090*/ 	.word	0x00000b00


	//----- nvinfo : EIATTR_CBANK_PARAM_SIZE
	.align		4
.L_23:
        /*0094*/ 	.byte	0x03, 0x19
        /*0096*/ 	.short	0x0028


	//----- nvinfo : EIATTR_PARAM_CBANK
	.align		4
        /*0098*/ 	.byte	0x04, 0x0a
        /*009a*/ 	.short	(.L_25 - .L_24)
	.align		4
.L_24:
        /*009c*/ 	.word	index@(.nv.constant0._Z4convPfS_S_iiii)
        /*00a0*/ 	.short	0x0380
        /*00a2*/ 	.short	0x0028


	//----- nvinfo : EIATTR_SW_WAR
	.align		4
.L_25:
        /*00a4*/ 	.byte	0x04, 0x36
        /*00a6*/ 	.short	(.L_27 - .L_26)
.L_26:
        /*00a8*/ 	.word	0x00000008
.L_27:


//--------------------- .nv.callgraph             --------------------------
	.section	.nv.callgraph,"",@"SHT_CUDA_CALLGRAPH"
	.align	4
	.sectionentsize	8
	.align		4
        /*0000*/ 	.word	0x00000000
	.align		4
        /*0004*/ 	.word	0xffffffff
	.align		4
        /*0008*/ 	.word	0x00000000
	.align		4
        /*000c*/ 	.word	0xfffffffe
	.align		4
        /*0010*/ 	.word	0x00000000
	.align		4
        /*0014*/ 	.word	0xfffffffd
	.align		4
        /*0018*/ 	.word	0x00000000
	.align		4
        /*001c*/ 	.word	0xfffffffc


//--------------------- .text._Z4convPfS_S_iiii   --------------------------
	.section	.text._Z4convPfS_S_iiii,"ax",@progbits
	.align	128
        .global         _Z4convPfS_S_iiii
        .type           _Z4convPfS_S_iiii,@function
        .size           _Z4convPfS_S_iiii,(.L_x_6 - _Z4convPfS_S_iiii)
        .other          _Z4convPfS_S_iiii,@"STO_CUDA_ENTRY STV_DEFAULT"
_Z4convPfS_S_iiii:
.text._Z4convPfS_S_iiii:
[----:B------:R-:W-:Y:S01]  /*0000*/  LDC R1, c[0x0][0x37c] ;  /* 0x0000df00ff017b82 */ /* 0x000fe20000000800 */
[----:B------:R-:W0:Y:S07]  /*0010*/  S2R R3, SR_TID.Y ;  /* 0x0000000000037919 */ /* 0x000e2e0000002200 */
[----:B------:R-:W0:Y:S01]  /*0020*/  S2UR UR4, SR_CTAID.Y ;  /* 0x00000000000479c3 */ /* 0x000e220000002600 */
[----:B------:R-:W1:Y:S01]  /*0030*/  LDCU.64 UR6, c[0x0][0x398] ;  /* 0x00007300ff0677ac */ /* 0x000e620008000a00 */
[----:B------:R-:W2:Y:S06]  /*0040*/  S2R R0, SR_TID.X ;  /* 0x0000000000007919 */ /* 0x000eac0000002100 */
[----:B------:R-:W0:Y:S08]  /*0050*/  LDC R18, c[0x0][0x364] ;  /* 0x0000d900ff127b82 */ /* 0x000e300000000800 */
[----:B------:R-:W2:Y:S08]  /*0060*/  S2UR UR5, SR_CTAID.X ;  /* 0x00000000000579c3 */ /* 0x000eb00000002500 */
[----:B------:R-:W2:Y:S01]  /*0070*/  LDC R17, c[0x0][0x360] ;  /* 0x0000d800ff117b82 */ /* 0x000ea20000000800 */
[----:B0-----:R-:W-:-:S05]  /*0080*/  IMAD R18, R18, UR4, R3 ;  /* 0x0000000412127c24 */ /* 0x001fca000f8e0203 */
[----:B-1----:R-:W-:Y:S01]  /*0090*/  ISETP.GE.AND P0, PT, R18, UR7, PT ;  /* 0x0000000712007c0c */ /* 0x002fe2000bf06270 */
[----:B--2---:R-:W-:-:S05]  /*00a0*/  IMAD R17, R17, UR5, R0 ;  /* 0x0000000511117c24 */ /* 0x004fca000f8e0200 */
[----:B------:R-:W-:-:S13]  /*00b0*/  ISETP.GE.OR P0, PT, R17, UR6, P0 ;  /* 0x0000000611007c0c */ /* 0x000fda0008706670 */
[----:B------:R-:W-:Y:S05]  /*00c0*/  @P0 EXIT ;  /* 0x000000000000094d */ /* 0x000fea0003800000 */
[----:B------:R-:W0:Y:S01]  /*00d0*/  LDC R13, c[0x0][0x3a4] ;  /* 0x0000e900ff0d7b82 */ /* 0x000e220000000800 */
[----:B------:R-:W1:Y:S01]  /*00e0*/  LDCU.64 UR4, c[0x0][0x358] ;  /* 0x00006b00ff0477ac */ /* 0x000e620008000a00 */
[----:B------:R-:W-:Y:S01]  /*00f0*/  HFMA2 R16, -RZ, RZ, 0, 0 ;  /* 0x00000000ff107431 */ /* 0x000fe200000001ff */
[----:B0-----:R-:W-:-:S13]  /*0100*/  ISETP.GE.AND P0, PT, R13, RZ, PT ;  /* 0x000000ff0d00720c */ /* 0x001fda0003f06270 */
[----:B-1----:R-:W-:Y:S05]  /*0110*/  @!P0 BRA `(.L_x_0) ;  /* 0x0000000800648947 */ /* 0x002fea0003800000 */
[C---:B------:R-:W-:Y:S02]  /*0120*/  IADD3 R14, PT, PT, -R13.reuse, RZ, RZ ;  /* 0x000000ff0d0e7210 */ /* 0x040fe40007ffe1ff */
[----:B------:R-:W-:Y:S02]  /*0130*/  SHF.L.U32 R20, R13, 0x1, RZ ;  /* 0x000000010d147819 */ /* 0x000fe400000006ff */
[-C--:B------:R-:W-:Y:S02]  /*0140*/  IADD3 R15, PT, PT, R18, R13.reuse, RZ ;  /* 0x0000000d120f7210 */ /* 0x080fe40007ffe0ff */
[----:B------:R-:W-:Y:S02]  /*0150*/  IADD3 R13, PT, PT, R17, R13, RZ ;  /* 0x0000000d110d7210 */ /* 0x000fe40007ffe0ff */
[----:B------:R-:W-:Y:S02]  /*0160*/  MOV R16, RZ ;  /* 0x000000ff00107202 */ /* 0x000fe40000000f00 */
[----:B------:R-:W-:-:S02]  /*0170*/  IADD3 R12, PT, PT, R20, UR6, RZ ;  /* 0x00000006140c7c10 */ /* 0x000fc4000fffe0ff */
[----:B------:R-:W-:-:S07]  /*0180*/  MOV R0, R14 ;  /* 0x0000000e00007202 */ /* 0x000fce0000000f00 */
.L_x_4:
[----:B------:R-:W0:Y:S01]  /*0190*/  LDC.64 R2, c[0x0][0x3a0] ;  /* 0x0000e800ff027b82 */ /* 0x000e220000000a00 */
[C---:B------:R-:W-:Y:S02]  /*01a0*/  ISETP.GE.U32.AND P2, PT, R20.reuse, 0xf, PT ;  /* 0x0000000f1400780c */ /* 0x040fe40003f46070 */
[----:B------:R-:W-:Y:S02]  /*01b0*/  IADD3 R5, PT, PT, R15, R0, RZ ;  /* 0x000000000f057210 */ /* 0x000fe40007ffe0ff */
[----:B------:R-:W-:-:S03]  /*01c0*/  LOP3.LUT R4, R20, 0xe, RZ, 0xc0, !PT ;  /* 0x0000000e14047812 */ /* 0x000fc600078ec0ff */
[----:B------:R-:W-:Y:S01]  /*01d0*/  IMAD R10, R12, R5, RZ ;  /* 0x000000050c0a7224 */ /* 0x000fe200078e02ff */
[----:B------:R-:W-:Y:S02]  /*01e0*/  ISETP.GE.U32.AND P0, PT, R4, 0x7, PT ;  /* 0x000000070400780c */ /* 0x000fe40003f06070 */
[CC--:B0-----:R-:W-:Y:S02]  /*01f0*/  IADD3 R7, PT, PT, R0.reuse, R3.reuse, RZ ;  /* 0x0000000300077210 */ /* 0x0c1fe40007ffe0ff */
[----:B------:R-:W-:-:S03]  /*0200*/  ISETP.NE.AND P1, PT, R0, R3, PT ;  /* 0x000000030000720c */ /* 0x000fc60003f25270 */
[----:B------:R-:W-:Y:S01]  /*0210*/  IMAD R8, R7, R2, RZ ;  /* 0x0000000207087224 */ /* 0x000fe200078e02ff */
[----:B------:R-:W-:Y:S01]  /*0220*/  MOV R2, R14 ;  /* 0x0000000e00027202 */ /* 0x000fe20000000f00 */
[----:B------:R-:W-:Y:S08]  /*0230*/  @!P2 BRA `(.L_x_1) ;  /* 0x000000040000a947 */ /* 0x000ff00003800000 */
[----:B------:R-:W-:Y:S02]  /*0240*/  IADD3 R2, PT, PT, R20, 0x1, RZ ;  /* 0x0000000114027810 */ /* 0x000fe40007ffe0ff */
[----:B------:R-:W-:Y:S02]  /*0250*/  MOV R19, R8 ;  /* 0x0000000800137202 */ /* 0x000fe40000000f00 */
[----:B------:R-:W-:Y:S02]  /*0260*/  LOP3.LUT R11, R2, 0xfffffff0, RZ, 0xc0, !PT ;  /* 0xfffffff0020b7812 */ /* 0x000fe400078ec0ff */
[----:B------:R-:W-:Y:S02]  /*0270*/  IADD3 R9, PT, PT, R17, R10, RZ ;  /* 0x0000000a11097210 */ /* 0x000fe40007ffe0ff */
[----:B------:R-:W-:Y:S02]  /*0280*/  MOV R2, R14 ;  /* 0x0000000e00027202 */ /* 0x000fe40000000f00 */
[----:B------:R-:W-:-:S07]  /*0290*/  IADD3 R11, PT, PT, -R11, RZ, RZ ;  /* 0x000000ff0b0b7210 */ /* 0x000fce0007ffe1ff */
.L_x_2:
[----:B------:R-:W0:Y:S08]  /*02a0*/  LDC.64 R6, c[0x0][0x388] ;  /* 0x0000e200ff067b82 */ /* 0x000e300000000a00 */
[----:B------:R-:W1:Y:S01]  /*02b0*/  LDC.64 R4, c[0x0][0x390] ;  /* 0x0000e400ff047b82 */ /* 0x000e620000000a00 */
[----:B0-----:R-:W-:-:S05]  /*02c0*/  IMAD.WIDE R6, R9, 0x4, R6 ;  /* 0x0000000409067825 */ /* 0x001fca00078e0206 */
[----:B------:R-:W2:Y:S01]  /*02d0*/  LDG.E R23, desc[UR4][R6.64] ;  /* 0x0000000406177981 */ /* 0x000ea2000c1e1900 */
[----:B-1----:R-:W-:-:S03]  /*02e0*/  IMAD.WIDE R4, R19, 0x4, R4 ;  /* 0x0000000413047825 */ /* 0x002fc600078e0204 */
[----:B------:R-:W3:Y:S04]  /*02f0*/  LDG.E R26, desc[UR4][R6.64+0x4] ;  /* 0x00000404061a7981 */ /* 0x000ee8000c1e1900 */
[----:B------:R-:W2:Y:S04]  /*0300*/  LDG.E R24, desc[UR4][R4.64] ;  /* 0x0000000404187981 */ /* 0x000ea8000c1e1900 */
[----:B------:R-:W3:Y:S04]  /*0310*/  LDG.E R25, desc[UR4][R4.64+0x4] ;  /* 0x0000040404197981 */ /* 0x000ee8000c1e1900 */
[----:B------:R-:W4:Y:S04]  /*0320*/  LDG.E R21, desc[UR4][R6.64+0x8] ;  /* 0x0000080406157981 */ /* 0x000f28000c1e1900 */
[----:B------:R-:W4:Y:S04]  /*0330*/  LDG.E R22, desc[UR4][R4.64+0x8] ;  /* 0x0000080404167981 */ /* 0x000f28000c1e1900 */
[----:B------:R-:W5:Y:S04]  /*0340*/  LDG.E R27, desc[UR4][R6.64+0x1c] ;  /* 0x00001c04061b7981 */ /* 0x000f68000c1e1900 */
[----:B------:R-:W5:Y:S01]  /*0350*/  LDG.E R29, desc[UR4][R6.64+0x3c] ;  /* 0x00003c04061d7981 */ /* 0x000f62000c1e1900 */
[----:B--2---:R-:W-:-:S03]  /*0360*/  FFMA R23, R23, R24, R16 ;  /* 0x0000001817177223 */ /* 0x004fc60000000010 */
[----:B------:R-:W2:Y:S01]  /*0370*/  LDG.E R24, desc[UR4][R4.64+0xc] ;  /* 0x00000c0404187981 */ /* 0x000ea2000c1e1900 */
[----:B---3--:R-:W-:-:S03]  /*0380*/  FFMA R26, R26, R25, R23 ;  /* 0x000000191a1a7223 */ /* 0x008fc60000000017 */
[----:B------:R-:W2:Y:S04]  /*0390*/  LDG.E R23, desc[UR4][R6.64+0xc] ;  /* 0x00000c0406177981 */ /* 0x000ea8000c1e1900 */
[----:B------:R-:W3:Y:S01]  /*03a0*/  LDG.E R25, desc[UR4][R6.64+0x10] ;  /* 0x0000100406197981 */ /* 0x000ee2000c1e1900 */
[----:B----4-:R-:W-:-:S03]  /*03b0*/  FFMA R22, R21, R22, R26 ;  /* 0x0000001615167223 */ /* 0x010fc6000000001a */
[----:B------:R-:W3:Y:S04]  /*03c0*/  LDG.E R26, desc[UR4][R4.64+0x10] ;  /* 0x00001004041a7981 */ /* 0x000ee8000c1e1900 */
[----:B------:R-:W4:Y:S04]  /*03d0*/  LDG.E R16, desc[UR4][R6.64+0x14] ;  /* 0x0000140406107981 */ /* 0x000f28000c1e1900 */
[----:B------:R-:W4:Y:S01]  /*03e0*/  LDG.E R21, desc[UR4][R4.64+0x14] ;  /* 0x0000140404157981 */ /* 0x000f22000c1e1900 */
[----:B--2---:R-:W-:-:S03]  /*03f0*/  FFMA R22, R23, R24, R22 ;  /* 0x0000001817167223 */ /* 0x004fc60000000016 */
[----:B------:R-:W2:Y:S04]  /*0400*/  LDG.E R23, desc[UR4][R4.64+0x18] ;  /* 0x0000180404177981 */ /* 0x000ea8000c1e1900 */
[----:B------:R-:W5:Y:S01]  /*0410*/  LDG.E R24, desc[UR4][R4.64+0x1c] ;  /* 0x00001c0404187981 */ /* 0x000f62000c1e1900 */
[----:B---3--:R-:W-:-:S03]  /*0420*/  FFMA R25, R25, R26, R22 ;  /* 0x0000001a19197223 */ /* 0x008fc60000000016 */
[----:B------:R-:W2:Y:S04]  /*0430*/  LDG.E R22, desc[UR4][R6.64+0x18] ;  /* 0x0000180406167981 */ /* 0x000ea8000c1e1900 */
[----:B------:R-:W3:Y:S01]  /*0440*/  LDG.E R26, desc[UR4][R4.64+0x3c] ;  /* 0x00003c04041a7981 */ /* 0x000ee2000c1e1900 */
[----:B----4-:R-:W-:-:S03]  /*0450*/  FFMA R25, R16, R21, R25 ;  /* 0x0000001510197223 */ /* 0x010fc60000000019 */
[----:B------:R-:W4:Y:S04]  /*0460*/  LDG.E R16, desc[UR4][R6.64+0x20] ;  /* 0x0000200406107981 */ /* 0x000f28000c1e1900 */
[----:B------:R-:W4:Y:S01]  /*0470*/  LDG.E R21, desc[UR4][R4.64+0x20] ;  /* 0x0000200404157981 */ /* 0x000f22000c1e1900 */
[----:B--2---:R-:W-:-:S03]  /*0480*/  FFMA R22, R22, R23, R25 ;  /* 0x0000001716167223 */ /* 0x004fc60000000019 */
[----:B------:R-:W2:Y:S01]  /*0490*/  LDG.E R23, desc[UR4][R4.64+0x24] ;  /* 0x0000240404177981 */ /* 0x000ea2000c1e1900 */
[----:B-----5:R-:W-:-:S03]  /*04a0*/  FFMA R27, R27, R24, R22 ;  /* 0x000000181b1b7223 */ /* 0x020fc60000000016 */
[----:B------:R-:W2:Y:S04]  /*04b0*/  LDG.E R22, desc[UR4][R6.64+0x24] ;  /* 0x0000240406167981 */ /* 0x000ea8000c1e1900 */
[----:B------:R-:W5:Y:S04]  /*04c0*/  LDG.E R25, desc[UR4][R6.64+0x28] ;  /* 0x0000280406197981 */ /* 0x000f68000c1e1900 */
[----:B------:R-:W5:Y:S01]  /*04d0*/  LDG.E R24, desc[UR4][R4.64+0x28] ;  /* 0x0000280404187981 */ /* 0x000f62000c1e1900 */
[----:B----4-:R-:W-:-:S03]  /*04e0*/  FFMA R27, R16, R21, R27 ;  /* 0x00000015101b7223 */ /* 0x010fc6000000001b */
[----:B------:R-:W4:Y:S04]  /*04f0*/  LDG.E R21, desc[UR4][R6.64+0x2c] ;  /* 0x00002c0406157981 */ /* 0x000f28000c1e1900 */
[----:B------:R-:W4:Y:S01]  /*0500*/  LDG.E R16, desc[UR4][R4.64+0x2c] ;  /* 0x00002c0404107981 */ /* 0x000f22000c1e1900 */
[----:B--2---:R-:W-:-:S03]  /*0510*/  FFMA R22, R22, R23, R27 ;  /* 0x0000001716167223 */ /* 0x004fc6000000001b */
[----:B------:R-:W2:Y:S04]  /*0520*/  LDG.E R23, desc[UR4][R4.64+0x30] ;  /* 0x0000300404177981 */ /* 0x000ea8000c1e1900 */
[----:B------:R-:W3:Y:S01]  /*0530*/  LDG.E R27, desc[UR4][R6.64+0x34] ;  /* 0x00003404061b7981 */ /* 0x000ee2000c1e1900 */
[----:B-----5:R-:W-:-:S03]  /*0540*/  FFMA R24, R25, R24, R22 ;  /* 0x0000001819187223 */ /* 0x020fc60000000016 */
[----:B------:R-:W2:Y:S01]  /*0550*/  LDG.E R22, desc[UR4][R6.64+0x30] ;  /* 0x0000300406167981 */ /* 0x000ea2000c1e1900 */
[----:B----4-:R-:W-:-:S03]  /*0560*/  FFMA R25, R21, R16, R24 ;  /* 0x0000001015197223 */ /* 0x010fc60000000018 */
[----:B------:R-:W3:Y:S04]  /*0570*/  LDG.E R24, desc[UR4][R4.64+0x34] ;  /* 0x0000340404187981 */ /* 0x000ee8000c1e1900 */
[----:B------:R-:W4:Y:S04]  /*0580*/  LDG.E R16, desc[UR4][R6.64+0x38] ;  /* 0x0000380406107981 */ /* 0x000f28000c1e1900 */
[----:B------:R-:W4:Y:S01]  /*0590*/  LDG.E R21, desc[UR4][R4.64+0x38] ;  /* 0x0000380404157981 */ /* 0x000f22000c1e1900 */
[----:B------:R-:W-:-:S04]  /*05a0*/  IADD3 R11, PT, PT, R11, 0x10, RZ ;  /* 0x000000100b0b7810 */ /* 0x000fc80007ffe0ff */
[----:B------:R-:W-:Y:S02]  /*05b0*/  ISETP.NE.AND P2, PT, R11, RZ, PT ;  /* 0x000000ff0b00720c */ /* 0x000fe40003f45270 */
[----:B------:R-:W-:Y:S02]  /*05c0*/  IADD3 R2, PT, PT, R2, 0x10, RZ ;  /* 0x0000001002027810 */ /* 0x000fe40007ffe0ff */
[----:B------:R-:W-:Y:S02]  /*05d0*/  IADD3 R9, PT, PT, R9, 0x10, RZ ;  /* 0x0000001009097810 */ /* 0x000fe40007ffe0ff */
[----:B------:R-:W-:Y:S01]  /*05e0*/  IADD3 R19, PT, PT, R19, 0x10, RZ ;  /* 0x0000001013137810 */ /* 0x000fe20007ffe0ff */
[----:B--2---:R-:W-:-:S04]  /*05f0*/  FFMA R22, R22, R23, R25 ;  /* 0x0000001716167223 */ /* 0x004fc80000000019 */
[----:B---3--:R-:W-:-:S04]  /*0600*/  FFMA R27, R27, R24, R22 ;  /* 0x000000181b1b7223 */ /* 0x008fc80000000016 */
[----:B----4-:R-:W-:-:S04]  /*0610*/  FFMA R16, R16, R21, R27 ;  /* 0x0000001510107223 */ /* 0x010fc8000000001b */
[----:B------:R-:W-:Y:S01]  /*0620*/  FFMA R16, R29, R26, R16 ;  /* 0x0000001a1d107223 */ /* 0x000fe20000000010 */
[----:B------:R-:W-:Y:S06]  /*0630*/  @P2 BRA `(.L_x_2) ;  /* 0xfffffffc00182947 */ /* 0x000fec000383ffff */
.L_x_1:
[----:B------:R-:W-:Y:S02]  /*0640*/  IADD3 R21, PT, PT, R13, R10, RZ ;  /* 0x0000000a0d157210 */ /* 0x000fe40007ffe0ff */
[----:B------:R-:W-:Y:S02]  /*0650*/  IADD3 R0, PT, PT, R0, 0x1, RZ ;  /* 0x0000000100007810 */ /* 0x000fe40007ffe0ff */
[----:B------:R-:W-:Y:S01]  /*0660*/  IADD3 R19, PT, PT, R8, R3, RZ ;  /* 0x0000000308137210 */ /* 0x000fe20007ffe0ff */
[----:B------:R-:W-:Y:S06]  /*0670*/  @!P0 BRA `(.L_x_3) ;  /* 0x00000000007c8947 */ /* 0x000fec0003800000 */
[----:B------:R-:W0:Y:S01]  /*0680*/  LDC.64 R6, c[0x0][0x388] ;  /* 0x0000e200ff067b82 */ /* 0x000e220000000a00 */
[-C--:B------:R-:W-:Y:S02]  /*0690*/  IADD3 R9, PT, PT, R21, R2.reuse, RZ ;  /* 0x0000000215097210 */ /* 0x080fe40007ffe0ff */
[----:B------:R-:W-:-:S05]  /*06a0*/  IADD3 R11, PT, PT, R19, R2, RZ ;  /* 0x00000002130b7210 */ /* 0x000fca0007ffe0ff */
[----:B------:R-:W1:Y:S01]  /*06b0*/  LDC.64 R4, c[0x0][0x390] ;  /* 0x0000e400ff047b82 */ /* 0x000e620000000a00 */
[----:B0-----:R-:W-:-:S05]  /*06c0*/  IMAD.WIDE R6, R9, 0x4, R6 ;  /* 0x0000000409067825 */ /* 0x001fca00078e0206 */
[----:B------:R-:W2:Y:S01]  /*06d0*/  LDG.E R23, desc[UR4][R6.64+0x4] ;  /* 0x0000040406177981 */ /* 0x000ea2000c1e1900 */
[----:B-1----:R-:W-:-:S03]  /*06e0*/  IMAD.WIDE R4, R11, 0x4, R4 ;  /* 0x000000040b047825 */ /* 0x002fc600078e0204 */
[----:B------:R-:W3:Y:S04]  /*06f0*/  LDG.E R8, desc[UR4][R6.64+0x8] ;  /* 0x0000080406087981 */ /* 0x000ee8000c1e1900 */
[----:B------:R-:W4:Y:S04]  /*0700*/  LDG.E R11, desc[UR4][R6.64] ;  /* 0x00000004060b7981 */ /* 0x000f28000c1e1900 */
[----:B------:R-:W4:Y:S04]  /*0710*/  LDG.E R10, desc[UR4][R4.64] ;  /* 0x00000004040a7981 */ /* 0x000f28000c1e1900 */
[----:B------:R-:W2:Y:S04]  /*0720*/  LDG.E R22, desc[UR4][R4.64+0x4] ;  /* 0x0000040404167981 */ /* 0x000ea8000c1e1900 */
[----:B------:R-:W3:Y:S04]  /*0730*/  LDG.E R9, desc[UR4][R4.64+0x8] ;  /* 0x0000080404097981 */ /* 0x000ee8000c1e1900 */
[----:B------:R-:W5:Y:S04]  /*0740*/  LDG.E R24, desc[UR4][R4.64+0x10] ;  /* 0x0000100404187981 */ /* 0x000f68000c1e1900 */
[----:B------:R-:W5:Y:S04]  /*0750*/  LDG.E R29, desc[UR4][R4.64+0x14] ;  /* 0x00001404041d7981 */ /* 0x000f68000c1e1900 */
[----:B------:R-:W5:Y:S04]  /*0760*/  LDG.E R27, desc[UR4][R4.64+0x18] ;  /* 0x00001804041b7981 */ /* 0x000f68000c1e1900 */
[----:B------:R-:W5:Y:S04]  /*0770*/  LDG.E R25, desc[UR4][R6.64+0x1c] ;  /* 0x00001c0406197981 */ /* 0x000f68000c1e1900 */
[----:B------:R-:W5:Y:S01]  /*0780*/  LDG.E R26, desc[UR4][R4.64+0x1c] ;  /* 0x00001c04041a7981 */ /* 0x000f62000c1e1900 */
[----:B----4-:R-:W-:-:S03]  /*0790*/  FFMA R16, R11, R10, R16 ;  /* 0x0000000a0b107223 */ /* 0x010fc60000000010 */
[----:B------:R-:W4:Y:S04]  /*07a0*/  LDG.E R10, desc[UR4][R6.64+0xc] ;  /* 0x00000c04060a7981 */ /* 0x000f28000c1e1900 */
[----:B------:R-:W4:Y:S01]  /*07b0*/  LDG.E R11, desc[UR4][R4.64+0xc] ;  /* 0x00000c04040b7981 */ /* 0x000f22000c1e1900 */
[----:B--2---:R-:W-:-:S03]  /*07c0*/  FFMA R28, R23, R22, R16 ;  /* 0x00000016171c7223 */ /* 0x004fc60000000010 */
[----:B------:R-:W5:Y:S04]  /*07d0*/  LDG.E R23, desc[UR4][R6.64+0x10] ;  /* 0x0000100406177981 */ /* 0x000f68000c1e1900 */
[----:B------:R-:W2:Y:S04]  /*07e0*/  LDG.E R22, desc[UR4][R6.64+0x14] ;  /* 0x0000140406167981 */ /* 0x000ea8000c1e1900 */
[----:B------:R-:W2:Y:S01]  /*07f0*/  LDG.E R16, desc[UR4][R6.64+0x18] ;  /* 0x0000180406107981 */ /* 0x000ea2000c1e1900 */
[----:B---3--:R-:W-:Y:S01]  /*0800*/  FFMA R9, R8, R9, R28 ;  /* 0x0000000908097223 */ /* 0x008fe2000000001c */
[----:B------:R-:W-:-:S03]  /*0810*/  IADD3 R2, PT, PT, R2, 0x8, RZ ;  /* 0x0000000802027810 */ /* 0x000fc60007ffe0ff */
[----:B----4-:R-:W-:-:S04]  /*0820*/  FFMA R10, R10, R11, R9 ;  /* 0x0000000b0a0a7223 */ /* 0x010fc80000000009 */
[----:B-----5:R-:W-:-:S04]  /*0830*/  FFMA R23, R23, R24, R10 ;  /* 0x0000001817177223 */ /* 0x020fc8000000000a */
[----:B--2---:R-:W-:-:S04]  /*0840*/  FFMA R23, R22, R29, R23 ;  /* 0x0000001d16177223 */ /* 0x004fc80000000017 */
[----:B------:R-:W-:-:S04]  /*0850*/  FFMA R16, R16, R27, R23 ;  /* 0x0000001b10107223 */ /* 0x000fc80000000017 */
[----:B------:R-:W-:-:S07]  /*0860*/  FFMA R16, R25, R26, R16 ;  /* 0x0000001a19107223 */ /* 0x000fce0000000010 */
.L_x_3:
[----:B------:R-:W0:Y:S01]  /*0870*/  LDC.64 R4, c[0x0][0x388] ;  /* 0x0000e200ff047b82 */ /* 0x000e220000000a00 */
[----:B------:R-:W-:-:S04]  /*0880*/  LOP3.LUT R8, R20, 0x6, RZ, 0xc0, !PT ;  /* 0x0000000614087812 */ /* 0x000fc800078ec0ff */
[----:B------:R-:W-:-:S03]  /*0890*/  ISETP.GE.U32.AND P0, PT, R8, 0x3, PT ;  /* 0x000000030800780c */ /* 0x000fc60003f06070 */
[----:B------:R-:W1:Y:S10]  /*08a0*/  LDC.64 R6, c[0x0][0x390] ;  /* 0x0000e400ff067b82 */ /* 0x000e740000000a00 */
[----:B------:R-:W-:-:S02]  /*08b0*/  @P0 IADD3 R9, PT, PT, R21, R2, RZ ;  /* 0x0000000215090210 */ /* 0x000fc40007ffe0ff */
[----:B------:R-:W-:Y:S02]  /*08c0*/  @P0 IADD3 R11, PT, PT, R19, R2, RZ ;  /* 0x00000002130b0210 */ /* 0x000fe40007ffe0ff */
[----:B------:R-:W-:Y:S01]  /*08d0*/  @P0 IADD3 R2, PT, PT, R2, 0x4, RZ ;  /* 0x0000000402020810 */ /* 0x000fe20007ffe0ff */
[----:B0-----:R-:W-:Y:S01]  /*08e0*/  @P0 IMAD.WIDE R8, R9, 0x4, R4 ;  /* 0x0000000409080825 */ /* 0x001fe200078e0204 */
[----:B------:R-:W-:-:S04]  /*08f0*/  LOP3.LUT P2, RZ, R3, 0x1, RZ, 0xc0, !PT ;  /* 0x0000000103ff7812 */ /* 0x000fc8000784c0ff */
[----:B------:R-:W2:Y:S01]  /*0900*/  @P0 LDG.E R25, desc[UR4][R8.64] ;  /* 0x0000000408190981 */ /* 0x000ea2000c1e1900 */
[----:B-1----:R-:W-:-:S03]  /*0910*/  @P0 IMAD.WIDE R10, R11, 0x4, R6 ;  /* 0x000000040b0a0825 */ /* 0x002fc600078e0206 */
[----:B------:R-:W3:Y:S04]  /*0920*/  @P0 LDG.E R3, desc[UR4][R8.64+0x4] ;  /* 0x0000040408030981 */ /* 0x000ee8000c1e1900 */
[----:B------:R-:W2:Y:S01]  /*0930*/  @P0 LDG.E R23, desc[UR4][R10.64] ;  /* 0x000000040a170981 */ /* 0x000ea2000c1e1900 */
[----:B------:R-:W-:-:S03]  /*0940*/  IADD3 R27, PT, PT, R21, R2, RZ ;  /* 0x00000002151b7210 */ /* 0x000fc60007ffe0ff */
[----:B------:R-:W3:Y:S01]  /*0950*/  @P0 LDG.E R22, desc[UR4][R10.64+0x4] ;  /* 0x000004040a160981 */ /* 0x000ee2000c1e1900 */
[----:B------:R-:W-:-:S03]  /*0960*/  IADD3 R29, PT, PT, R19, R2, RZ ;  /* 0x00000002131d7210 */ /* 0x000fc60007ffe0ff */
[----:B------:R-:W4:Y:S01]  /*0970*/  @P0 LDG.E R2, desc[UR4][R8.64+0x8] ;  /* 0x0000080408020981 */ /* 0x000f22000c1e1900 */
[----:B------:R-:W-:-:S03]  /*0980*/  IMAD.WIDE R4, R27, 0x4, R4 ;  /* 0x000000041b047825 */ /* 0x000fc600078e0204 */
[----:B------:R-:W4:Y:S01]  /*0990*/  @P0 LDG.E R21, desc[UR4][R10.64+0x8] ;  /* 0x000008040a150981 */ /* 0x000f22000c1e1900 */
[----:B------:R-:W-:-:S03]  /*09a0*/  IMAD.WIDE R6, R29, 0x4, R6 ;  /* 0x000000041d067825 */ /* 0x000fc600078e0206 */
[----:B------:R-:W5:Y:S04]  /*09b0*/  @P0 LDG.E R19, desc[UR4][R8.64+0xc] ;  /* 0x00000c0408130981 */ /* 0x000f68000c1e1900 */
[----:B------:R-:W5:Y:S04]  /*09c0*/  @P0 LDG.E R28, desc[UR4][R10.64+0xc] ;  /* 0x00000c040a1c0981 */ /* 0x000f68000c1e1900 */
[----:B------:R-:W5:Y:S04]  /*09d0*/  LDG.E R24, desc[UR4][R4.64] ;  /* 0x0000000404187981 */ /* 0x000f68000c1e1900 */
[----:B------:R-:W5:Y:S04]  /*09e0*/  LDG.E R26, desc[UR4][R6.64] ;  /* 0x00000004061a7981 */ /* 0x000f68000c1e1900 */
[----:B------:R-:W5:Y:S04]  /*09f0*/  @P2 LDG.E R29, desc[UR4][R4.64+0x4] ;  /* 0x00000404041d2981 */ /* 0x000f68000c1e1900 */
[----:B------:R-:W5:Y:S04]  /*0a00*/  @P2 LDG.E R27, desc[UR4][R6.64+0x4] ;  /* 0x00000404061b2981 */ /* 0x000f68000c1e1900 */
[----:B------:R-:W5:Y:S04]  /*0a10*/  @P2 LDG.E R8, desc[UR4][R6.64+0x8] ;  /* 0x0000080406082981 */ /* 0x000f68000c1e1900 */
[----:B------:R-:W5:Y:S01]  /*0a20*/  @P2 LDG.E R4, desc[UR4][R4.64+0x8] ;  /* 0x0000080404042981 */ /* 0x000f62000c1e1900 */
[----:B--2---:R-:W-:-:S04]  /*0a30*/  @P0 FFMA R23, R25, R23, R16 ;  /* 0x0000001719170223 */ /* 0x004fc80000000010 */
[----:B---3--:R-:W-:-:S04]  /*0a40*/  @P0 FFMA R3, R3, R22, R23 ;  /* 0x0000001603030223 */ /* 0x008fc80000000017 */
[----:B----4-:R-:W-:-:S04]  /*0a50*/  @P0 FFMA R2, R2, R21, R3 ;  /* 0x0000001502020223 */ /* 0x010fc80000000003 */
[----:B-----5:R-:W-:-:S04]  /*0a60*/  @P0 FFMA R16, R19, R28, R2 ;  /* 0x0000001c13100223 */ /* 0x020fc80000000002 */
[----:B------:R-:W-:-:S04]  /*0a70*/  FFMA R16, R24, R26, R16 ;  /* 0x0000001a18107223 */ /* 0x000fc80000000010 */
[----:B------:R-:W-:-:S04]  /*0a80*/  @P2 FFMA R27, R29, R27, R16 ;  /* 0x0000001b1d1b2223 */ /* 0x000fc80000000010 */
[----:B------:R-:W-:Y:S01]  /*0a90*/  @P2 FFMA R16, R4, R8, R27 ;  /* 0x0000000804102223 */ /* 0x000fe2000000001b */
[----:B------:R-:W-:Y:S06]  /*0aa0*/  @P1 BRA `(.L_x_4) ;  /* 0xfffffff400b81947 */ /* 0x000fec000383ffff */
.L_x_0:
[----:B------:R-:W0:Y:S01]  /*0ab0*/  LDC.64 R2, c[0x0][0x380] ;  /* 0x0000e000ff027b82 */ /* 0x000e220000000a00 */
[----:B------:R-:W1:Y:S02]  /*0ac0*/  LDCU UR7, c[0x0][0x398] ;  /* 0x00007300ff0777ac */ /* 0x000e640008000800 */
[----:B-1----:R-:W-:-:S04]  /*0ad0*/  IMAD R17, R18, UR7, R17 ;  /* 0x0000000712117c24 */ /* 0x002fc8000f8e0211 */
[----:B0-----:R-:W-:-:S05]  /*0ae0*/  IMAD.WIDE R2, R17, 0x4, R2 ;  /* 0x0000000411027825 */ /* 0x001fca00078e0202 */
[----:B------:R-:W-:Y:S01]  /*0af0*/  STG.E desc[UR4][R2.64], R16 ;  /* 0x0000001002007986 */ /* 0x000fe2000c101904 */
[----:B------:R-:W-:Y:S05]  /*0b00*/  EXIT ;  /* 0x000000000000794d */ /* 0x000fea0003800000 */
.L_x_5:
[----:B------:R-:W-:-:S00]  /*0b10*/  BRA `(.L_x_5) ;  /* 0xfffffffc00fc7947 */ /* 0x000fc0000383ffff */
[----:B------:R-:W-:-:S00]  /*0b20*/  NOP ;  /* 0x0000000000007918 */ /* 0x000fc00000000000 */
        /* <DEDUP_REMOVED lines=13> */
.L_x_6:


//--------------------- .nv.shared.reserved.0     --------------------------
	.section	.nv.shared.reserved.0,"aw",@nobits
	.weak		__nv_reservedSMEM_offset_0_alias
	.size		__nv_reservedSMEM_offset_0_alias, 0, 64
	.other		__nv_reservedSMEM_offset_0_alias,@"STO_CUDA_RESERVED_SHARED STV_DEFAULT"
__nv_reservedSMEM_offset_0_alias:
	.zero		0
	.zero		64


//--------------------- .nv.constant0._Z4convPfS_S_iiii --------------------------
	.section	.nv.constant0._Z4convPfS_S_iiii,"a",@progbits
	.sectionflags	@""
	.align	4
.nv.constant0._Z4convPfS_S_iiii:
	.zero		936


//--------------------- SYMBOLS --------------------------

	.type		.nv.reservedSmem.offset0,@object
	.size		.nv.reservedSmem.offset0,0x4
